	.headerflags	@"EF_CUDA_TEXMODE_UNIFIED EF_CUDA_64BIT_ADDRESS EF_CUDA_ACCELERATORS EF_CUDA_SM90 EF_CUDA_VIRTUAL_SM(EF_CUDA_SM90)"
	.elftype	@"ET_EXEC"


//--------------------- .nv.info                  --------------------------
	.section	.nv.info,"",@"SHT_CUDA_INFO"
	.align	4


	//----- nvinfo : EIATTR_REGCOUNT
	.align		4
        /*0000*/ 	.byte	0x04, 0x2f
        /*0002*/ 	.short	(.L_1 - .L_0)
	.align		4
.L_0:
        /*0004*/ 	.word	index@(triton_poi_fused_native_group_norm_silu_2)
        /*0008*/ 	.word	0x00000012


	//----- nvinfo : EIATTR_MIN_STACK_SIZE
	.align		4
.L_1:
        /*000c*/ 	.byte	0x04, 0x12
        /*000e*/ 	.short	(.L_3 - .L_2)
	.align		4
.L_2:
        /*0010*/ 	.word	index@(triton_poi_fused_native_group_norm_silu_2)
        /*0014*/ 	.word	0x00000000


	//----- nvinfo : EIATTR_FRAME_SIZE
	.align		4
.L_3:
        /*0018*/ 	.byte	0x04, 0x11
        /*001a*/ 	.short	(.L_5 - .L_4)
	.align		4
.L_4:
        /*001c*/ 	.word	index@(triton_poi_fused_native_group_norm_silu_2)
        /*0020*/ 	.word	0x00000000


	//----- nvinfo : EIATTR_MIN_STACK_SIZE
	.align		4
.L_5:
        /*0024*/ 	.byte	0x04, 0x12
        /*0026*/ 	.short	(.L_7 - .L_6)
	.align		4
.L_6:
        /*0028*/ 	.word	index@(triton_poi_fused_native_group_norm_silu_2)
        /*002c*/ 	.word	0x00000000
.L_7:


//--------------------- .nv.info.triton_poi_fused_native_group_norm_silu_2 --------------------------
	.section	.nv.info.triton_poi_fused_native_group_norm_silu_2,"",@"SHT_CUDA_INFO"
	.sectionflags	@""
	.align	4


	//----- nvinfo : EIATTR_CUDA_API_VERSION
	.align		4
        /*0000*/ 	.byte	0x04, 0x37
        /*0002*/ 	.short	(.L_9 - .L_8)
.L_8:
        /*0004*/ 	.word	0x0000007c


	//----- nvinfo : EIATTR_KPARAM_INFO
	.align		4
.L_9:
        /*0008*/ 	.byte	0x04, 0x17
        /*000a*/ 	.short	(.L_11 - .L_10)
.L_10:
        /*000c*/ 	.word	0x00000000
        /*0010*/ 	.short	0x0006
        /*0012*/ 	.short	0x0030
        /*0014*/ 	.byte	0x00, 0xf0, 0x11, 0x00


	//----- nvinfo : EIATTR_KPARAM_INFO
	.align		4
.L_11:
        /*0018*/ 	.byte	0x04, 0x17
        /*001a*/ 	.short	(.L_13 - .L_12)
.L_12:
        /*001c*/ 	.word	0x00000000
        /*0020*/ 	.short	0x0005
        /*0022*/ 	.short	0x0028
        /*0024*/ 	.byte	0x00, 0xf4, 0x21, 0x00


	//----- nvinfo : EIATTR_KPARAM_INFO
	.align		4
.L_13:
        /*0028*/ 	.byte	0x04, 0x17
        /*002a*/ 	.short	(.L_15 - .L_14)
.L_14:
        /*002c*/ 	.word	0x00000000
        /*0030*/ 	.short	0x0004
        /*0032*/ 	.short	0x0020
        /*0034*/ 	.byte	0x00, 0xf4, 0x21, 0x00


	//----- nvinfo : EIATTR_KPARAM_INFO
	.align		4
.L_15:
        /*0038*/ 	.byte	0x04, 0x17
        /*003a*/ 	.short	(.L_17 - .L_16)
.L_16:
        /*003c*/ 	.word	0x00000000
        /*0040*/ 	.short	0x0003
        /*0042*/ 	.short	0x0018
        /*0044*/ 	.byte	0x00, 0xf4, 0x21, 0x00


	//----- nvinfo : EIATTR_KPARAM_INFO
	.align		4
.L_17:
        /*0048*/ 	.byte	0x04, 0x17
        /*004a*/ 	.short	(.L_19 - .L_18)
.L_18:
        /*004c*/ 	.word	0x00000000
        /*0050*/ 	.short	0x0002
        /*0052*/ 	.short	0x0010
        /*0054*/ 	.byte	0x00, 0xf4, 0x21, 0x00


	//----- nvinfo : EIATTR_KPARAM_INFO
	.align		4
.L_19:
        /*0058*/ 	.byte	0x04, 0x17
        /*005a*/ 	.short	(.L_21 - .L_20)
.L_20:
        /*005c*/ 	.word	0x00000000
        /*0060*/ 	.short	0x0001
        /*0062*/ 	.short	0x0008
        /*0064*/ 	.byte	0x00, 0xf4, 0x21, 0x00


	//----- nvinfo : EIATTR_KPARAM_INFO
	.align		4
.L_21:
        /*0068*/ 	.byte	0x04, 0x17
        /*006a*/ 	.short	(.L_23 - .L_22)
.L_22:
        /*006c*/ 	.word	0x00000000
        /*0070*/ 	.short	0x0000
        /*0072*/ 	.short	0x0000
        /*0074*/ 	.byte	0x00, 0xf4, 0x21, 0x00


	//----- nvinfo : EIATTR_SPARSE_MMA_MASK
	.align		4
.L_23:
        /*0078*/ 	.byte	0x03, 0x50
        /*007a*/ 	.short	0x0000


	//----- nvinfo : EIATTR_MAXREG_COUNT
	.align		4
        /*007c*/ 	.byte	0x03, 0x1b
        /*007e*/ 	.short	0x00ff


	//----- nvinfo : EIATTR_EXIT_INSTR_OFFSETS
	.align		4
        /*0080*/ 	.byte	0x04, 0x1c
        /*0082*/ 	.short	(.L_25 - .L_24)


	//   ....[0]....
.L_24:
        /*0084*/ 	.word	0x00000430


	//----- nvinfo : EIATTR_REQNTID
	.align		4
.L_25:
        /*0088*/ 	.byte	0x04, 0x10
        /*008a*/ 	.short	(.L_27 - .L_26)
.L_26:
        /*008c*/ 	.word	0x00000100
        /*0090*/ 	.word	0x00000001
        /*0094*/ 	.word	0x00000001


	//----- nvinfo : EIATTR_CBANK_PARAM_SIZE
	.align		4
.L_27:
        /*0098*/ 	.byte	0x03, 0x19
        /*009a*/ 	.short	0x0034


	//----- nvinfo : EIATTR_PARAM_CBANK
	.align		4
        /*009c*/ 	.byte	0x04, 0x0a
        /*009e*/ 	.short	(.L_29 - .L_28)
	.align		4
.L_28:
        /*00a0*/ 	.word	index@(.nv.constant0.triton_poi_fused_native_group_norm_silu_2)
        /*00a4*/ 	.short	0x0210
        /*00a6*/ 	.short	0x0034


	//----- nvinfo : EIATTR_SW_WAR
	.align		4
.L_29:
        /*00a8*/ 	.byte	0x04, 0x36
        /*00aa*/ 	.short	(.L_31 - .L_30)
.L_30:
        /*00ac*/ 	.word	0x00000008
.L_31:


//--------------------- .nv.callgraph             --------------------------
	.section	.nv.callgraph,"",@"SHT_CUDA_CALLGRAPH"
	.align	4
	.sectionentsize	8
	.align		4
        /*0000*/ 	.word	0x00000000
	.align		4
        /*0004*/ 	.word	0xffffffff
	.align		4
        /*0008*/ 	.word	0x00000000
	.align		4
        /*000c*/ 	.word	0xfffffffe
	.align		4
        /*0010*/ 	.word	0x00000000
	.align		4
        /*0014*/ 	.word	0xfffffffd
	.align		4
        /*0018*/ 	.word	0x00000000
	.align		4
        /*001c*/ 	.word	0xfffffffc


//--------------------- .text.triton_poi_fused_native_group_norm_silu_2 --------------------------
	.section	.text.triton_poi_fused_native_group_norm_silu_2,"ax",@progbits
	.align	128
        .global         triton_poi_fused_native_group_norm_silu_2
        .type           triton_poi_fused_native_group_norm_silu_2,@function
        .size           triton_poi_fused_native_group_norm_silu_2,(.L_x_1 - triton_poi_fused_native_group_norm_silu_2)
        .other          triton_poi_fused_native_group_norm_silu_2,@"STO_CUDA_ENTRY STV_DEFAULT"
triton_poi_fused_native_group_norm_silu_2:
.text.triton_poi_fused_native_group_norm_silu_2:
[----:B------:R-:W-:Y:S01]  /*0000*/  LDC R1, c[0x0][0x28] ;  /* 0x00000a00ff017b82 */ /* 0x000fe20000000800 */
[----:B------:R-:W1:Y:S07]  /*0010*/  S2R R0, SR_TID.X ;  /* 0x0000000000007919 */ /* 0x000e6e0000002100 */
[----:B------:R-:W2:Y:S01]  /*0020*/  LDC.64 R10, c[0x0][0x220] ;  /* 0x00008800ff0a7b82 */ /* 0x000ea20000000a00 */
[----:B------:R-:W-:Y:S01]  /*0030*/  ULDC.64 UR4, c[0x0][0x208] ;  /* 0x0000820000047ab9 */ /* 0x000fe20000000a00 */
[----:B------:R-:W3:Y:S06]  /*0040*/  S2R R3, SR_CTAID.X ;  /* 0x0000000000037919 */ /* 0x000eec0000002500 */
[----:B------:R-:W4:Y:S08]  /*0050*/  LDC.64 R8, c[0x0][0x218] ;  /* 0x00008600ff087b82 */ /* 0x000f300000000a00 */
[----:B------:R-:W5:Y:S08]  /*0060*/  LDC.64 R4, c[0x0][0x228] ;  /* 0x00008a00ff047b82 */ /* 0x000f700000000a00 */
[----:B------:R-:W5:Y:S01]  /*0070*/  LDC.64 R6, c[0x0][0x230] ;  /* 0x00008c00ff067b82 */ /* 0x000f620000000a00 */
[----:B-1----:R-:W-:-:S04]  /*0080*/  SHF.L.U32 R0, R0, 0x1, RZ ;  /* 0x0000000100007819 */ /* 0x002fc800000006ff */
[----:B------:R-:W-:Y:S02]  /*0090*/  LOP3.LUT R0, R0, 0x1fe, RZ, 0xc0, !PT ;  /* 0x000001fe00007812 */ /* 0x000fe400078ec0ff */
[----:B---3--:R-:W-:Y:S02]  /*00a0*/  SHF.R.S32.HI R13, RZ, 0x16, R3 ;  /* 0x00000016ff0d7819 */ /* 0x008fe40000011403 */
[----:B------:R-:W-:Y:S02]  /*00b0*/  LEA R0, R3, R0, 0x9 ;  /* 0x0000000003007211 */ /* 0x000fe400078e48ff */
[----:B------:R-:W-:Y:S01]  /*00c0*/  SGXT R13, R13, 0x1 ;  /* 0x000000010d0d781a */ /* 0x000fe20000000200 */
[----:B------:R-:W1:Y:S02]  /*00d0*/  LDC.64 R2, c[0x0][0x238] ;  /* 0x00008e00ff027b82 */ /* 0x000e640000000a00 */
[----:B----4-:R-:W-:Y:S01]  /*00e0*/  IMAD.WIDE R8, R0, 0x4, R8 ;  /* 0x0000000400087825 */ /* 0x010fe200078e0208 */
[----:B------:R-:W-:-:S02]  /*00f0*/  LEA.HI R12, R13, R0, RZ, 0xc ;  /* 0x000000000d0c7211 */ /* 0x000fc400078f60ff */
[----:B------:R-:W-:Y:S02]  /*0100*/  LEA.HI R13, R13, R0, RZ, 0xe ;  /* 0x000000000d0d7211 */ /* 0x000fe400078f70ff */
[----:B------:R-:W-:Y:S01]  /*0110*/  SHF.R.S32.HI R12, RZ, 0xc, R12 ;  /* 0x0000000cff0c7819 */ /* 0x000fe2000001140c */
[----:B------:R-:W3:Y:S01]  /*0120*/  LDG.E.64 R8, desc[UR4][R8.64] ;  /* 0x0000000408087981 */ /* 0x000ee2000c1e1b00 */
[----:B------:R-:W-:Y:S02]  /*0130*/  SHF.R.S32.HI R15, RZ, 0xe, R13 ;  /* 0x0000000eff0f7819 */ /* 0x000fe4000001140d */
[----:B------:R-:W-:-:S03]  /*0140*/  LEA.HI R13, R12, R12, RZ, 0x7 ;  /* 0x0000000c0c0d7211 */ /* 0x000fc600078f38ff */
[----:B--2---:R-:W-:Y:S01]  /*0150*/  IMAD.WIDE R10, R15, 0x4, R10 ;  /* 0x000000040f0a7825 */ /* 0x004fe200078e020a */
[----:B------:R-:W-:-:S03]  /*0160*/  LOP3.LUT R13, R13, 0xffffff80, RZ, 0xc0, !PT ;  /* 0xffffff800d0d7812 */ /* 0x000fc600078ec0ff */
[----:B-----5:R-:W-:Y:S01]  /*0170*/  IMAD.WIDE R4, R15, 0x4, R4 ;  /* 0x000000040f047825 */ /* 0x020fe200078e0204 */
[----:B------:R-:W-:Y:S01]  /*0180*/  IADD3 R13, R12, -R13, RZ ;  /* 0x8000000d0c0d7210 */ /* 0x000fe20007ffe0ff */
[----:B------:R-:W3:Y:S04]  /*0190*/  LDG.E.EL R10, desc[UR4][R10.64] ;  /* 0x000000040a0a7981 */ /* 0x000ee8000c2e1900 */
[----:B------:R-:W2:Y:S01]  /*01a0*/  LDG.E.EL R4, desc[UR4][R4.64] ;  /* 0x0000000404047981 */ /* 0x000ea2000c2e1900 */
[----:B0-----:R-:W-:-:S04]  /*01b0*/  IMAD.WIDE R6, R13, 0x4, R6 ;  /* 0x000000040d067825 */ /* 0x001fc800078e0206 */
[----:B-1----:R-:W-:Y:S02]  /*01c0*/  IMAD.WIDE R2, R13, 0x4, R2 ;  /* 0x000000040d027825 */ /* 0x002fe400078e0202 */
[----:B------:R-:W4:Y:S04]  /*01d0*/  LDG.E.EL R6, desc[UR4][R6.64] ;  /* 0x0000000406067981 */ /* 0x000f28000c2e1900 */
[----:B------:R-:W4:Y:S01]  /*01e0*/  LDG.E.EL R3, desc[UR4][R2.64] ;  /* 0x0000000402037981 */ /* 0x000f22000c2e1900 */
[----:B---3--:R-:W-:-:S04]  /*01f0*/  FADD R13, R8, -R10 ;  /* 0x8000000a080d7221 */ /* 0x008fc80000000000 */
[----:B--2---:R-:W-:Y:S01]  /*0200*/  FMUL R12, R4, R13 ;  /* 0x0000000d040c7220 */ /* 0x004fe20000400000 */
[----:B------:R-:W-:-:S04]  /*0210*/  FADD R13, R9, -R10 ;  /* 0x8000000a090d7221 */ /* 0x000fc80000000000 */
[----:B------:R-:W-:Y:S01]  /*0220*/  FMUL R10, R4, R13 ;  /* 0x0000000d040a7220 */ /* 0x000fe20000400000 */
[----:B----4-:R-:W-:-:S03]  /*0230*/  FFMA R12, R6, R12, R3 ;  /* 0x0000000c060c7223 */ /* 0x010fc60000000003 */
[----:B------:R-:W-:Y:S01]  /*0240*/  FFMA R10, R6, R10, R3 ;  /* 0x0000000a060a7223 */ /* 0x000fe20000000003 */
[----:B------:R-:W-:-:S03]  /*0250*/  FADD R8, RZ, -R12 ;  /* 0x8000000cff087221 */ /* 0x000fc60000000000 */
[----:B------:R-:W-:Y:S01]  /*0260*/  FADD R4, RZ, -R10 ;  /* 0x8000000aff047221 */ /* 0x000fe20000000000 */
[----:B------:R-:W-:-:S03]  /*0270*/  FMUL R8, R8, 1.4426950216293334961 ;  /* 0x3fb8aa3b08087820 */ /* 0x000fc60000400000 */
[----:B------:R-:W-:Y:S02]  /*0280*/  FMUL R4, R4, 1.4426950216293334961 ;  /* 0x3fb8aa3b04047820 */ /* 0x000fe40000400000 */
[----:B------:R-:W-:-:S03]  /*0290*/  FSETP.GEU.AND P0, PT, R8, -126, PT ;  /* 0xc2fc00000800780b */ /* 0x000fc60003f0e000 */
[----:B------:R-:W-:-:S10]  /*02a0*/  FSETP.GEU.AND P1, PT, R4, -126, PT ;  /* 0xc2fc00000400780b */ /* 0x000fd40003f2e000 */
[----:B------:R-:W-:-:S03]  /*02b0*/  @!P0 FMUL R8, R8, 0.5 ;  /* 0x3f00000008088820 */ /* 0x000fc60000400000 */
[----:B------:R-:W-:Y:S01]  /*02c0*/  @!P1 FMUL R4, R4, 0.5 ;  /* 0x3f00000004049820 */ /* 0x000fe20000400000 */
[----:B------:R-:W0:Y:S08]  /*02d0*/  MUFU.EX2 R2, R8 ;  /* 0x0000000800027308 */ /* 0x000e300000000800 */
[----:B------:R-:W1:Y:S01]  /*02e0*/  MUFU.EX2 R3, R4 ;  /* 0x0000000400037308 */ /* 0x000e620000000800 */
[----:B0-----:R-:W-:-:S04]  /*02f0*/  @!P0 FMUL R2, R2, R2 ;  /* 0x0000000202028220 */ /* 0x001fc80000400000 */
[----:B------:R-:W-:Y:S01]  /*0300*/  FADD R5, R2, 1 ;  /* 0x3f80000002057421 */ /* 0x000fe20000000000 */
[----:B-1----:R-:W-:-:S04]  /*0310*/  @!P1 FMUL R3, R3, R3 ;  /* 0x0000000303039220 */ /* 0x002fc80000400000 */
[----:B------:R-:W-:Y:S01]  /*0320*/  FADD R6, R3, 1 ;  /* 0x3f80000003067421 */ /* 0x000fe20000000000 */
[----:B------:R-:W-:Y:S01]  /*0330*/  FSETP.GT.AND P0, PT, R5, 8.50705917302346158658e+37, PT ;  /* 0x7e8000000500780b */ /* 0x000fe20003f04000 */
[----:B------:R-:W0:Y:S03]  /*0340*/  LDC.64 R2, c[0x0][0x210] ;  /* 0x00008400ff027b82 */ /* 0x000e260000000a00 */
[----:B------:R-:W-:Y:S01]  /*0350*/  FSETP.GT.AND P1, PT, R6, 8.50705917302346158658e+37, PT ;  /* 0x7e8000000600780b */ /* 0x000fe20003f24000 */
[----:B------:R-:W-:-:S08]  /*0360*/  HFMA2.MMA R9, -RZ, RZ, 1.625, 0 ;  /* 0x3e800000ff097435 */ /* 0x000fd000000001ff */
[----:B------:R-:W-:-:S04]  /*0370*/  @P0 FMUL R5, R5, 0.25 ;  /* 0x3e80000005050820 */ /* 0x000fc80000400000 */
[----:B------:R-:W-:Y:S02]  /*0380*/  @P1 FMUL R6, R6, 0.25 ;  /* 0x3e80000006061820 */ /* 0x000fe40000400000 */
[----:B------:R-:W1:Y:S08]  /*0390*/  MUFU.RCP R5, R5 ;  /* 0x0000000500057308 */ /* 0x000e700000001000 */
[----:B------:R-:W2:Y:S01]  /*03a0*/  MUFU.RCP R6, R6 ;  /* 0x0000000600067308 */ /* 0x000ea20000001000 */
[----:B------:R-:W-:-:S02]  /*03b0*/  FSEL R4, R9, 1, P0 ;  /* 0x3f80000009047808 */ /* 0x000fc40000000000 */
[----:B------:R-:W-:-:S03]  /*03c0*/  FSEL R9, R9, 1, P1 ;  /* 0x3f80000009097808 */ /* 0x000fc60000800000 */
[----:B-1----:R-:W-:Y:S01]  /*03d0*/  FMUL R7, R5, R4 ;  /* 0x0000000405077220 */ /* 0x002fe20000400000 */
[----:B0-----:R-:W-:-:S04]  /*03e0*/  IMAD.WIDE R2, R0, 0x4, R2 ;  /* 0x0000000400027825 */ /* 0x001fc800078e0202 */
[----:B------:R-:W-:Y:S01]  /*03f0*/  FMUL R8, R12, R7 ;  /* 0x000000070c087220 */ /* 0x000fe20000400000 */
[----:B--2---:R-:W-:-:S04]  /*0400*/  FMUL R9, R6, R9 ;  /* 0x0000000906097220 */ /* 0x004fc80000400000 */
[----:B------:R-:W-:-:S05]  /*0410*/  FMUL R9, R10, R9 ;  /* 0x000000090a097220 */ /* 0x000fca0000400000 */
[----:B------:R-:W-:Y:S01]  /*0420*/  STG.E.64 desc[UR4][R2.64], R8 ;  /* 0x0000000802007986 */ /* 0x000fe2000c101b04 */
[----:B------:R-:W-:Y:S05]  /*0430*/  EXIT ;  /* 0x000000000000794d */ /* 0x000fea0003800000 */
.L_x_0:
[----:B------:R-:W-:-:S00]  /*0440*/  BRA `(.L_x_0) ;  /* 0xfffffffc00fc7947 */ /* 0x000fc0000383ffff */
[----:B------:R-:W-:-:S00]  /*0450*/  NOP ;  /* 0x0000000000007918 */ /* 0x000fc00000000000 */
        /* <DEDUP_REMOVED lines=10> */
.L_x_1:


//--------------------- .nv.constant0.triton_poi_fused_native_group_norm_silu_2 --------------------------
	.section	.nv.constant0.triton_poi_fused_native_group_norm_silu_2,"a",@progbits
	.sectionflags	@""
	.align	4
.nv.constant0.triton_poi_fused_native_group_norm_silu_2:
	.zero		580
